//
// Generated by NVIDIA NVVM Compiler
//
// Compiler Build ID: CL-36424714
// Cuda compilation tools, release 13.0, V13.0.88
// Based on NVVM 20.0.0
//

.version 9.0
.target sm_100
.address_size 64

	// .globl	_Z9test_mathPfS_

.visible .entry _Z9test_mathPfS_(
	.param .u64 .ptr .align 1 _Z9test_mathPfS__param_0,
	.param .u64 .ptr .align 1 _Z9test_mathPfS__param_1
)
{
	.reg .pred 	%p<17>;
	.reg .b32 	%r<54>;
	.reg .b32 	%f<268>;
	.reg .b64 	%rd<3>;

	ld.param.u64 	%rd2, [_Z9test_mathPfS__param_1];
	cvta.to.global.u64 	%rd1, %rd2;
	mov.f32 	%f11, 0f41180000;
	mov.f32 	%f12, 0f3F935D8E;
	mul.rn.f32 	%f13, %f12, %f11;
	add.f32 	%f14, %f13, 0fC1200000;
	mov.f32 	%f15, 0f3F6D6182;
	add.rn.f32 	%f16, %f13, %f15;
	add.f32 	%f17, %f14, %f16;
	cvt.rzi.s32.f32 	%r4, %f17;
	cvt.rn.f32.s32 	%f18, %r4;
	st.global.f32 	[%rd1], %f18;
	mov.f32 	%f19, 0f3F017731;
	cvt.sat.f32.f32 	%f20, %f19;
	mov.f32 	%f21, 0f4B400001;
	mov.f32 	%f22, 0f437C0000;
	fma.rm.f32 	%f23, %f20, %f22, %f21;
	add.f32 	%f24, %f23, 0fCB40007F;
	mov.f32 	%f25, 0f3FB8AA3B;
	sub.f32 	%f26, %f25, %f24;
	add.f32 	%f27, %f26, 0f32A57060;
	mov.b32 	%r5, %f23;
	shl.b32 	%r6, %r5, 23;
	mov.b32 	%f28, %r6;
	ex2.approx.ftz.f32 	%f29, %f27;
	mul.f32 	%f30, %f29, %f28;
	cvt.rzi.s32.f32 	%r7, %f30;
	cvt.rn.f32.s32 	%f31, %r7;
	st.global.f32 	[%rd1+4], %f31;
	mov.b32 	%r8, 0;
	st.global.u32 	[%rd1+8], %r8;
	mov.b32 	%r9, 1077936128;
	st.global.u32 	[%rd1+12], %r9;
	mov.f32 	%f32, 0f3F800000;
	mov.f32 	%f33, 0f00000000;
	add.rz.f32 	%f34, %f33, %f32;
	mov.b32 	%r10, %f34;
	add.s32 	%r11, %r10, -1061158912;
	and.b32  	%r12, %r11, -8388608;
	neg.s32 	%r13, %r12;
	mov.b32 	%f35, %r13;
	sub.s32 	%r14, 1082130432, %r12;
	mov.b32 	%f36, %r14;
	fma.rn.f32 	%f37, %f36, 0f3E800000, 0fBF800000;
	add.f32 	%f38, %f37, %f35;
	cvt.rn.f32.s32 	%f39, %r12;
	mul.f32 	%f40, %f39, 0f34000000;
	fma.rn.f32 	%f41, %f38, 0fBD39BF78, 0f3DD80012;
	fma.rn.f32 	%f42, %f41, %f38, 0fBE0778E0;
	fma.rn.f32 	%f43, %f42, %f38, 0f3E146475;
	fma.rn.f32 	%f44, %f43, %f38, 0fBE2A68DD;
	fma.rn.f32 	%f45, %f44, %f38, 0f3E4CAF9E;
	fma.rn.f32 	%f46, %f45, %f38, 0fBE800042;
	fma.rn.f32 	%f47, %f46, %f38, 0f3EAAAAE6;
	fma.rn.f32 	%f48, %f47, %f38, 0fBF000000;
	mul.f32 	%f49, %f38, %f48;
	fma.rn.f32 	%f50, %f49, %f38, %f38;
	fma.rn.f32 	%f51, %f40, 0f3F317218, %f50;
	cvt.rzi.s32.f32 	%r15, %f51;
	cvt.rn.f32.s32 	%f52, %r15;
	st.global.f32 	[%rd1+16], %f52;
	mov.b32 	%r16, 1091567616;
	st.global.u32 	[%rd1+20], %r16;
	cvt.rni.f32.f32 	%f53, %f25;
	fma.rn.f32 	%f54, %f53, 0fBF317200, 0f3F800000;
	fma.rn.f32 	%f55, %f53, 0fB5BFBE8E, %f54;
	setp.eq.f32 	%p1, %f53, 0f43000000;
	selp.f32 	%f56, 0f42FE0000, %f53, %p1;
	fma.rn.f32 	%f57, %f55, 0f3AB5EBE6, 0f3C095663;
	fma.rn.f32 	%f58, %f57, %f55, 0f3D2AABE3;
	fma.rn.f32 	%f59, %f58, %f55, 0f3E2AA9F6;
	fma.rn.f32 	%f60, %f59, %f55, 0f3EFFFFFE;
	mul.f32 	%f61, %f55, %f60;
	fma.rn.f32 	%f62, %f61, %f55, %f55;
	ex2.approx.f32 	%f63, %f56;
	add.f32 	%f64, %f63, 0fBF800000;
	fma.rn.f32 	%f65, %f62, %f63, %f64;
	add.f32 	%f66, %f65, %f65;
	selp.f32 	%f67, %f66, %f65, %p1;
	setp.gt.f32 	%p2, %f56, 0f43000000;
	selp.f32 	%f68, 0f7F800000, %f67, %p2;
	setp.lt.f32 	%p3, %f56, 0fC1C80000;
	selp.f32 	%f69, 0fBF800000, %f68, %p3;
	cvt.rzi.s32.f32 	%r17, %f69;
	cvt.rn.f32.s32 	%f70, %r17;
	st.global.f32 	[%rd1+24], %f70;
	mul.rn.f32 	%f1, %f33, %f33;
	add.f32 	%f71, %f1, 0f00000000;
	fma.rn.f32 	%f72, %f1, 0f37CBAC00, 0fBAB607ED;
	fma.rn.f32 	%f73, %f72, %f1, 0f3D2AAABB;
	fma.rn.f32 	%f74, %f73, %f1, 0fBEFFFFFF;
	fma.rn.f32 	%f75, %f74, %f71, 0f3F800000;
	cvt.rzi.s32.f32 	%r18, %f75;
	cvt.rn.f32.s32 	%f76, %r18;
	st.global.f32 	[%rd1+28], %f76;
	fma.rn.f32 	%f77, %f1, 0f00000000, 0f00000000;
	fma.rn.f32 	%f78, %f1, 0fB94D4153, 0f3C0885E4;
	fma.rn.f32 	%f79, %f78, %f1, 0fBE2AAAA8;
	fma.rn.f32 	%f80, %f79, %f77, 0f00000000;
	cvt.rzi.s32.f32 	%r19, %f80;
	cvt.rn.f32.s32 	%f81, %r19;
	st.global.f32 	[%rd1+32], %f81;
	mov.b32 	%r20, 1092616192;
	st.global.u32 	[%rd1+36], %r20;
	st.global.u32 	[%rd1+40], %r9;
	mov.b32 	%r21, 1073741824;
	st.global.u32 	[%rd1+44], %r21;
	st.global.u32 	[%rd1+48], %r21;
	mul.rn.f32 	%f82, %f32, %f25;
	cvt.rzi.f32.f32 	%f83, %f82;
	abs.f32 	%f84, %f83;
	setp.gt.f32 	%p4, %f84, 0f42FC0000;
	mov.f32 	%f85, 0f42FC0000;
	copysign.f32 	%f86, %f83, %f85;
	selp.f32 	%f87, %f86, %f83, %p4;
	fma.rn.f32 	%f88, %f87, 0fBF317218, 0f3F800000;
	fma.rn.f32 	%f89, %f87, 0f3102E308, %f88;
	mul.f32 	%f90, %f89, 0f3FB8AA3B;
	add.f32 	%f91, %f87, 0f4B40007D;
	mov.b32 	%r22, %f91;
	shl.b32 	%r23, %r22, 23;
	mov.b32 	%f92, %r23;
	ex2.approx.ftz.f32 	%f93, %f90;
	mul.f32 	%f2, %f93, %f92;
	mov.f32 	%f94, 0f3E000000;
	div.approx.ftz.f32 	%f95, %f94, %f2;
	fma.rn.f32 	%f96, %f2, 0f40000000, %f95;
	cvt.rzi.s32.f32 	%r24, %f96;
	cvt.rn.f32.s32 	%f97, %r24;
	st.global.f32 	[%rd1+52], %f97;
	sub.rn.f32 	%f98, %f32, %f32;
	mov.b32 	%r1, %f98;
	setp.gt.u32 	%p5, %r1, 1258291200;
	selp.f32 	%f99, 0fBF800001, 0f00000000, %p5;
	add.f32 	%f3, %f98, %f99;
	add.rz.f32 	%f100, %f3, %f32;
	mov.b32 	%r25, %f100;
	add.s32 	%r26, %r25, -1061158912;
	and.b32  	%r27, %r26, -8388608;
	mov.b32 	%r2, %f3;
	sub.s32 	%r28, %r2, %r27;
	mov.b32 	%f101, %r28;
	sub.s32 	%r29, 1082130432, %r27;
	mov.b32 	%f102, %r29;
	fma.rn.f32 	%f103, %f102, 0f3E800000, 0fBF800000;
	add.f32 	%f104, %f103, %f101;
	cvt.rn.f32.s32 	%f105, %r27;
	mul.f32 	%f106, %f105, 0f34000000;
	fma.rn.f32 	%f107, %f104, 0fBD39BF78, 0f3DD80012;
	fma.rn.f32 	%f108, %f107, %f104, 0fBE0778E0;
	fma.rn.f32 	%f109, %f108, %f104, 0f3E146475;
	fma.rn.f32 	%f110, %f109, %f104, 0fBE2A68DD;
	fma.rn.f32 	%f111, %f110, %f104, 0f3E4CAF9E;
	fma.rn.f32 	%f112, %f111, %f104, 0fBE800042;
	fma.rn.f32 	%f113, %f112, %f104, 0f3EAAAAE6;
	fma.rn.f32 	%f114, %f113, %f104, 0fBF000000;
	mul.f32 	%f115, %f104, %f114;
	fma.rn.f32 	%f116, %f115, %f104, %f104;
	fma.rn.f32 	%f266, %f106, 0f3F317218, %f116;
	setp.lt.u32 	%p6, %r2, 2139095040;
	@%p6 bra 	$L__BB0_2;
	setp.gt.s32 	%p7, %r2, -1082130432;
	fma.rn.f32 	%f117, %f3, 0f7F800000, 0f7F800000;
	selp.f32 	%f118, %f117, %f266, %p7;
	setp.eq.f32 	%p8, %f3, 0f00000000;
	selp.f32 	%f266, 0f80000000, %f118, %p8;
$L__BB0_2:
	setp.gt.u32 	%p9, %r1, 1258291200;
	add.f32 	%f119, %f266, 0f3F317218;
	selp.f32 	%f120, %f119, %f266, %p9;
	cvt.rzi.s32.f32 	%r30, %f120;
	cvt.rn.f32.s32 	%f121, %r30;
	st.global.f32 	[%rd1+56], %f121;
	mov.b32 	%r31, 1065353216;
	st.global.u32 	[%rd1+60], %r31;
	mov.f32 	%f122, 0fBE000000;
	div.approx.ftz.f32 	%f123, %f122, %f2;
	fma.rn.f32 	%f124, %f2, 0f40000000, %f123;
	abs.f32 	%f125, %f124;
	cvt.rzi.s32.f32 	%r32, %f125;
	cvt.rn.f32.s32 	%f126, %r32;
	st.global.f32 	[%rd1+64], %f126;
	mov.f32 	%f127, 0f40000000;
	rsqrt.approx.ftz.f32 	%f128, %f127;
	fma.rn.f32 	%f129, %f128, 0f40000000, 0f3F800000;
	rcp.approx.ftz.f32 	%f130, %f129;
	add.f32 	%f7, %f130, 0f3F800000;
	mov.f32 	%f131, 0f3F800000;
	add.rz.f32 	%f132, %f7, %f131;
	mov.b32 	%r33, %f132;
	add.s32 	%r34, %r33, -1061158912;
	and.b32  	%r35, %r34, -8388608;
	mov.b32 	%r3, %f7;
	sub.s32 	%r36, %r3, %r35;
	mov.b32 	%f133, %r36;
	sub.s32 	%r37, 1082130432, %r35;
	mov.b32 	%f134, %r37;
	fma.rn.f32 	%f135, %f134, 0f3E800000, 0fBF800000;
	add.f32 	%f136, %f135, %f133;
	cvt.rn.f32.s32 	%f137, %r35;
	mul.f32 	%f138, %f137, 0f34000000;
	fma.rn.f32 	%f139, %f136, 0fBD39BF78, 0f3DD80012;
	fma.rn.f32 	%f140, %f139, %f136, 0fBE0778E0;
	fma.rn.f32 	%f141, %f140, %f136, 0f3E146475;
	fma.rn.f32 	%f142, %f141, %f136, 0fBE2A68DD;
	fma.rn.f32 	%f143, %f142, %f136, 0f3E4CAF9E;
	fma.rn.f32 	%f144, %f143, %f136, 0fBE800042;
	fma.rn.f32 	%f145, %f144, %f136, 0f3EAAAAE6;
	fma.rn.f32 	%f146, %f145, %f136, 0fBF000000;
	mul.f32 	%f147, %f136, %f146;
	fma.rn.f32 	%f148, %f147, %f136, %f136;
	fma.rn.f32 	%f267, %f138, 0f3F317218, %f148;
	setp.lt.u32 	%p10, %r3, 2139095040;
	@%p10 bra 	$L__BB0_4;
	setp.gt.s32 	%p11, %r3, -1082130432;
	fma.rn.f32 	%f149, %f7, 0f7F800000, 0f7F800000;
	selp.f32 	%f150, %f149, %f267, %p11;
	setp.eq.f32 	%p12, %f7, 0f00000000;
	selp.f32 	%f267, 0f80000000, %f150, %p12;
$L__BB0_4:
	abs.f32 	%f151, %f267;
	cvt.rzi.s32.f32 	%r38, %f151;
	cvt.rn.f32.s32 	%f152, %r38;
	st.global.f32 	[%rd1+68], %f152;
	fma.rn.f32 	%f153, %f1, 0f3EAAAA88, 0f00000000;
	cvt.rzi.s32.f32 	%r39, %f153;
	cvt.rn.f32.s32 	%f154, %r39;
	st.global.f32 	[%rd1+72], %f154;
	mov.b32 	%r40, 0;
	st.global.u32 	[%rd1+76], %r40;
	mov.f32 	%f155, 0f4038AA3B;
	ex2.approx.ftz.f32 	%f156, %f155;
	add.f32 	%f157, %f156, 0f3F800000;
	rcp.approx.ftz.f32 	%f158, %f157;
	fma.rn.f32 	%f159, %f158, 0fC0000000, 0f3F800000;
	abs.f32 	%f160, %f159;
	cvt.rzi.s32.f32 	%r41, %f160;
	cvt.rn.f32.s32 	%f161, %r41;
	st.global.f32 	[%rd1+80], %f161;
	mov.f32 	%f162, 0fC3F95E3D;
	ex2.approx.ftz.f32 	%f163, %f162;
	mov.f32 	%f164, 0f3F800000;
	sub.f32 	%f165, %f164, %f163;
	abs.f32 	%f166, %f165;
	cvt.rzi.s32.f32 	%r42, %f166;
	cvt.rn.f32.s32 	%f167, %r42;
	st.global.f32 	[%rd1+84], %f167;
	mov.f32 	%f168, 0f3D924925;
	mov.f32 	%f169, 0f40C00000;
	mul.rn.f32 	%f170, %f169, %f168;
	add.f32 	%f171, %f170, 0f3F800000;
	fma.rn.f32 	%f172, %f171, 0fC0800000, 0f41200000;
	fma.rn.f32 	%f173, %f170, 0fC1200000, %f172;
	fma.rn.f32 	%f174, %f173, 0f3D924925, %f170;
	fma.rn.f32 	%f175, %f174, 0f3A69A091, 0f3BE6E05B;
	fma.rn.f32 	%f176, %f175, %f174, 0fBC81FB4B;
	fma.rn.f32 	%f177, %f176, %f174, 0f3D15373B;
	fma.rn.f32 	%f178, %f177, %f174, 0fBD887C5A;
	fma.rn.f32 	%f179, %f178, %f174, 0f3DC021D5;
	fma.rn.f32 	%f180, %f179, %f174, 0fBDCED424;
	fma.rn.f32 	%f181, %f180, %f174, 0f3D8B74DE;
	fma.rn.f32 	%f182, %f181, %f174, 0f3C7BF170;
	fma.rn.f32 	%f183, %f182, %f174, 0fBE0EF8D4;
	fma.rn.f32 	%f184, %f183, %f174, 0f3F9DD2C9;
	mov.f32 	%f185, 0f3D430C31;
	mul.rn.f32 	%f186, %f184, %f185;
	mul.f32 	%f187, %f186, 0fC0000000;
	fma.rn.f32 	%f188, %f187, 0f41200000, %f184;
	sub.f32 	%f189, %f188, %f186;
	fma.rn.f32 	%f190, %f189, 0f3D430C31, %f186;
	mov.f32 	%f191, 0f3FB8AA3B;
	mov.f32 	%f192, 0fC2C80000;
	mul.rn.f32 	%f193, %f192, %f191;
	cvt.rzi.f32.f32 	%f194, %f193;
	abs.f32 	%f195, %f194;
	setp.gt.f32 	%p13, %f195, 0f42FC0000;
	mov.f32 	%f196, 0f42FC0000;
	copysign.f32 	%f197, %f194, %f196;
	selp.f32 	%f198, %f197, %f194, %p13;
	fma.rn.f32 	%f199, %f198, 0fBF317218, 0fC2C80000;
	fma.rn.f32 	%f200, %f198, 0f3102E308, %f199;
	mul.f32 	%f201, %f200, 0f3FB8AA3B;
	add.f32 	%f202, %f198, 0f4B40007F;
	mov.b32 	%r43, %f202;
	shl.b32 	%r44, %r43, 23;
	mov.b32 	%f203, %r44;
	ex2.approx.ftz.f32 	%f204, %f201;
	mul.f32 	%f205, %f204, %f203;
	fma.rn.f32 	%f206, %f205, 0f00000000, %f205;
	mul.f32 	%f207, %f190, %f206;
	cvt.rzi.s32.f32 	%r45, %f207;
	cvt.rn.f32.s32 	%f208, %r45;
	st.global.f32 	[%rd1+88], %f208;
	mov.f32 	%f209, 0f3F000000;
	mov.f32 	%f210, 0f40133333;
	add.rz.f32 	%f211, %f210, %f209;
	cvt.rzi.f32.f32 	%f212, %f211;
	cvt.rzi.s32.f32 	%r46, %f212;
	cvt.rn.f32.s32 	%f213, %r46;
	st.global.f32 	[%rd1+92], %f213;
	mov.f32 	%f214, 0f00000000;
	mul.rn.f32 	%f215, %f209, %f214;
	mov.f32 	%f216, 0f3DF6384F;
	mul.rn.f32 	%f217, %f216, %f214;
	fma.rn.f32 	%f218, %f215, 0f3FB8AA3B, 0f00000000;
	add.f32 	%f219, %f218, 0f00000000;
	mul.f32 	%f220, %f217, 0f40400000;
	fma.rn.f32 	%f221, %f220, %f215, %f219;
	fma.rn.f32 	%f222, %f217, 0f00000000, %f221;
	add.rn.f32 	%f223, %f164, %f222;
	mov.f32 	%f224, 0fBF800000;
	add.rn.f32 	%f225, %f223, %f224;
	neg.f32 	%f226, %f225;
	add.rn.f32 	%f227, %f222, %f226;
	mov.f32 	%f228, 0f41200000;
	mul.rn.f32 	%f229, %f223, %f228;
	neg.f32 	%f230, %f229;
	fma.rn.f32 	%f231, %f223, 0f41200000, %f230;
	fma.rn.f32 	%f232, %f227, 0f41200000, %f231;
	cvt.rni.f32.f32 	%f233, %f229;
	sub.f32 	%f234, %f229, %f233;
	add.f32 	%f235, %f234, %f232;
	fma.rn.f32 	%f236, %f235, 0f391FCB8E, 0f3AAF85ED;
	fma.rn.f32 	%f237, %f236, %f235, 0f3C1D9856;
	fma.rn.f32 	%f238, %f237, %f235, 0f3D6357BB;
	fma.rn.f32 	%f239, %f238, %f235, 0f3E75FDEC;
	fma.rn.f32 	%f240, %f239, %f235, 0f3F317218;
	fma.rn.f32 	%f241, %f240, %f235, 0f3F800000;
	cvt.rzi.s32.f32 	%r47, %f233;
	setp.gt.f32 	%p14, %f233, 0f00000000;
	selp.b32 	%r48, 0, -2097152000, %p14;
	add.s32 	%r49, %r48, 2130706432;
	mov.b32 	%f242, %r49;
	mul.f32 	%f243, %f241, %f242;
	shl.b32 	%r50, %r47, 23;
	sub.s32 	%r51, %r50, %r48;
	mov.b32 	%f244, %r51;
	mul.f32 	%f245, %f243, %f244;
	abs.f32 	%f246, %f229;
	setp.gt.f32 	%p15, %f246, 0f43180000;
	setp.lt.f32 	%p16, %f229, 0f00000000;
	selp.f32 	%f247, 0f00000000, 0f7F800000, %p16;
	selp.f32 	%f248, %f247, %f245, %p15;
	cvt.rzi.s32.f32 	%r52, %f248;
	cvt.rn.f32.s32 	%f249, %r52;
	st.global.f32 	[%rd1+96], %f249;
	mov.f32 	%f250, 0f40E00000;
	div.rn.f32 	%f251, %f214, %f250;
	mul.f32 	%f252, %f251, %f251;
	fma.rn.f32 	%f253, %f252, 0f3B33710B, 0fBC807748;
	fma.rn.f32 	%f254, %f253, %f252, 0f3D2CDAB2;
	fma.rn.f32 	%f255, %f254, %f252, 0fBD992D10;
	fma.rn.f32 	%f256, %f255, %f252, 0f3DD9EA6C;
	fma.rn.f32 	%f257, %f256, %f252, 0fBE117CB1;
	fma.rn.f32 	%f258, %f257, %f252, 0f3E4CBCE0;
	fma.rn.f32 	%f259, %f258, %f252, 0fBEAAAA7D;
	mul.f32 	%f260, %f252, %f259;
	fma.rn.f32 	%f261, %f260, %f251, %f251;
	neg.f32 	%f262, %f261;
	fma.rn.f32 	%f263, 0f3F6EE581, 0f3FD774EB, %f262;
	abs.f32 	%f264, %f263;
	cvt.rzi.s32.f32 	%r53, %f264;
	cvt.rn.f32.s32 	%f265, %r53;
	st.global.f32 	[%rd1+100], %f265;
	ret;

}


// ===== COMPILED SASS (sm_100) =====

	.target	sm_100

	.elftype	@"ET_EXEC"


//--------------------- .note.nv.tkinfo           --------------------------
	.section	.note.nv.tkinfo,"",@"SHT_NOTE"
	.sectionflags	@"SHF_NOTE_NV_TKINFO"
	.tkinfo
        /*0018*/ 	.word	0x00000002
        /*0030*/ 	.string	""
        /*0030*/ 	.string	"ptxas"
        /*0030*/ 	.string	"Cuda compilation tools, release 13.0, V13.0.88"
        /*0030*/ 	.string	"Build cuda_13.0.r13.0/compiler.36424714_0"
        /*0030*/ 	.string	"-arch sm_100 -m 64 "



//--------------------- .note.nv.cuinfo           --------------------------
	.section	.note.nv.cuinfo,"",@"SHT_NOTE"
	.sectionflags	@"SHF_NOTE_NV_CUINFO"
        /*0018*/ 	.short	0x0002
        /*001a*/ 	.short	0x0064
        /*001c*/ 	.short	0x0082
	.zero		2


//--------------------- .nv.info                  --------------------------
	.section	.nv.info,"",@"SHT_CUDA_INFO"
	.align	4


	//----- nvinfo : EIATTR_REGCOUNT
	.align		4
        /*0000*/ 	.byte	0x04, 0x2f
        /*0002*/ 	.short	(.L_1 - .L_0)
	.align		4
.L_0:
        /*0004*/ 	.word	index@(_Z9test_mathPfS_)
        /*0008*/ 	.word	0x00000020


	//----- nvinfo : EIATTR_FRAME_SIZE
	.align		4
.L_1:
        /*000c*/ 	.byte	0x04, 0x11
        /*000e*/ 	.short	(.L_3 - .L_2)
	.align		4
.L_2:
        /*0010*/ 	.word	index@($__internal_0_$__cuda_sm3x_div_rn_noftz_f32_slowpath)
        /*0014*/ 	.word	0x00000000


	//----- nvinfo : EIATTR_FRAME_SIZE
	.align		4
.L_3:
        /*0018*/ 	.byte	0x04, 0x11
        /*001a*/ 	.short	(.L_5 - .L_4)
	.align		4
.L_4:
        /*001c*/ 	.word	index@(_Z9test_mathPfS_)
        /*0020*/ 	.word	0x00000000


	//----- nvinfo : EIATTR_MIN_STACK_SIZE
	.align		4
.L_5:
        /*0024*/ 	.byte	0x04, 0x12
        /*0026*/ 	.short	(.L_7 - .L_6)
	.align		4
.L_6:
        /*0028*/ 	.word	index@(_Z9test_mathPfS_)
        /*002c*/ 	.word	0x00000000
.L_7:


//--------------------- .nv.compat                --------------------------
	.section	.nv.compat,"",@"SHT_CUDA_COMPAT_INFO"
	.align	4
        /*0000*/ 	.byte	0x02, 0x09, 0x00, 0x00, 0x02, 0x02, 0x01, 0x00, 0x02, 0x05, 0x05, 0x00, 0x03, 0x07, 0x01, 0x01
        /*0010*/ 	.byte	0x02, 0x03, 0x00, 0x00, 0x02, 0x06, 0x01, 0x00, 0x04, 0x0b, 0x08, 0x00, 0x01, 0x00, 0x00, 0x00
        /*0020*/ 	.byte	0x00, 0x00, 0x00, 0x00


//--------------------- .nv.info._Z9test_mathPfS_ --------------------------
	.section	.nv.info._Z9test_mathPfS_,"",@"SHT_CUDA_INFO"
	.sectionflags	@""
	.align	4


	//----- nvinfo : EIATTR_CUDA_API_VERSION
	.align		4
        /*0000*/ 	.byte	0x04, 0x37
        /*0002*/ 	.short	(.L_9 - .L_8)
.L_8:
        /*0004*/ 	.word	0x00000082


	//----- nvinfo : EIATTR_KPARAM_INFO
	.align		4
.L_9:
        /*0008*/ 	.byte	0x04, 0x17
        /*000a*/ 	.short	(.L_11 - .L_10)
.L_10:
        /*000c*/ 	.word	0x00000000
        /*0010*/ 	.short	0x0001
        /*0012*/ 	.short	0x0008
        /*0014*/ 	.byte	0x00, 0xf5, 0x21, 0x00


	//----- nvinfo : EIATTR_KPARAM_INFO
	.align		4
.L_11:
        /*0018*/ 	.byte	0x04, 0x17
        /*001a*/ 	.short	(.L_13 - .L_12)
.L_12:
        /*001c*/ 	.word	0x00000000
        /*0020*/ 	.short	0x0000
        /*0022*/ 	.short	0x0000
        /*0024*/ 	.byte	0x00, 0xf5, 0x21, 0x00


	//----- nvinfo : EIATTR_SPARSE_MMA_MASK
	.align		4
.L_13:
        /*0028*/ 	.byte	0x03, 0x50
        /*002a*/ 	.short	0x0000


	//----- nvinfo : EIATTR_MAXREG_COUNT
	.align		4
        /*002c*/ 	.byte	0x03, 0x1b
        /*002e*/ 	.short	0x00ff


	//----- nvinfo : EIATTR_MERCURY_ISA_VERSION
	.align		4
        /*0030*/ 	.byte	0x03, 0x5f
        /*0032*/ 	.short	0x0101


	//----- nvinfo : EIATTR_VRC_CTA_INIT_COUNT
	.align		4
        /*0034*/ 	.byte	0x02, 0x4a
	.zero		1
	.zero		1


	//----- nvinfo : EIATTR_EXIT_INSTR_OFFSETS
	.align		4
        /*0038*/ 	.byte	0x04, 0x1c
        /*003a*/ 	.short	(.L_15 - .L_14)


	//   ....[0]....
.L_14:
        /*003c*/ 	.word	0x00001070


	//----- nvinfo : EIATTR_CRS_STACK_SIZE
	.align		4
.L_15:
        /*0040*/ 	.byte	0x04, 0x1e
        /*0042*/ 	.short	(.L_17 - .L_16)
.L_16:
        /*0044*/ 	.word	0x00000000


	//----- nvinfo : EIATTR_CBANK_PARAM_SIZE
	.align		4
.L_17:
        /*0048*/ 	.byte	0x03, 0x19
        /*004a*/ 	.short	0x0010


	//----- nvinfo : EIATTR_PARAM_CBANK
	.align		4
        /*004c*/ 	.byte	0x04, 0x0a
        /*004e*/ 	.short	(.L_19 - .L_18)
	.align		4
.L_18:
        /*0050*/ 	.word	index@(.nv.constant0._Z9test_mathPfS_)
        /*0054*/ 	.short	0x0380
        /*0056*/ 	.short	0x0010


	//----- nvinfo : EIATTR_SW_WAR
	.align		4
.L_19:
        /*0058*/ 	.byte	0x04, 0x36
        /*005a*/ 	.short	(.L_21 - .L_20)
.L_20:
        /*005c*/ 	.word	0x00000008
.L_21:


//--------------------- .nv.callgraph             --------------------------
	.section	.nv.callgraph,"",@"SHT_CUDA_CALLGRAPH"
	.align	4
	.sectionentsize	8
	.align		4
        /*0000*/ 	.word	0x00000000
	.align		4
        /*0004*/ 	.word	0xffffffff
	.align		4
        /*0008*/ 	.word	0x00000000
	.align		4
        /*000c*/ 	.word	0xfffffffe
	.align		4
        /*0010*/ 	.word	0x00000000
	.align		4
        /*0014*/ 	.word	0xfffffffd
	.align		4
        /*0018*/ 	.word	0x00000000
	.align		4
        /*001c*/ 	.word	0xfffffffc


//--------------------- .text._Z9test_mathPfS_    --------------------------
	.section	.text._Z9test_mathPfS_,"ax",@progbits
	.align	128
        .global         _Z9test_mathPfS_
        .type           _Z9test_mathPfS_,@function
        .size           _Z9test_mathPfS_,(.L_x_8 - _Z9test_mathPfS_)
        .other          _Z9test_mathPfS_,@"STO_CUDA_ENTRY STV_DEFAULT"
_Z9test_mathPfS_:
.text._Z9test_mathPfS_:
[----:B------:R-:W-:Y:S01]  /*0000*/  LDC R1, c[0x0][0x37c] ;  /* 0x0000df00ff017b82 */ /* 0x000fe20000000800 */
[----:B------:R-:W-:Y:S01]  /*0010*/  HFMA2 R0, -RZ, RZ, 2.25, 0 ;  /* 0x40800000ff007431 */ /* 0x000fe200000001ff */
[----:B------:R-:W-:Y:S01]  /*0020*/  MOV R5, 0x3fb6db6e ;  /* 0x3fb6db6e00057802 */ /* 0x000fe20000000f00 */
[----:B------:R-:W-:Y:S01]  /*0030*/  HFMA2 R4, -RZ, RZ, 1.7509765625, 29456 ;  /* 0x3f017731ff047431 */ /* 0x000fe200000001ff */
[----:B------:R-:W-:Y:S01]  /*0040*/  MOV R3, 0x437c0000 ;  /* 0x437c000000037802 */ /* 0x000fe20000000f00 */
[----:B------:R-:W-:Y:S01]  /*0050*/  HFMA2 R2, -RZ, RZ, 0.66259765625, 2.662109375 ;  /* 0x394d4153ff027431 */ /* 0x000fe200000001ff */
[----:B------:R-:W-:Y:S01]  /*0060*/  MOV R7, 0x3edb6db8 ;  /* 0x3edb6db800077802 */ /* 0x000fe20000000f00 */
[----:B------:R-:W-:Y:S01]  /*0070*/  HFMA2 R6, -RZ, RZ, 3.4921875, 0 ;  /* 0x42fc0000ff067431 */ /* 0x000fe200000001ff */
[----:B------:R-:W-:Y:S01]  /*0080*/  MOV R9, 0xc3100000 ;  /* 0xc310000000097802 */ /* 0x000fe20000000f00 */
[----:B------:R-:W-:Y:S01]  /*0090*/  HFMA2 R19, -RZ, RZ, 1.625, 0 ;  /* 0x3e800000ff137431 */ /* 0x000fe200000001ff */
[----:B------:R-:W-:Y:S01]  /*00a0*/  MOV R11, 0x3ab5ebe6 ;  /* 0x3ab5ebe6000b7802 */ /* 0x000fe20000000f00 */
[----:B------:R-:W-:Y:S01]  /*00b0*/  FFMA R0, -R0, R5, 10 ;  /* 0x4120000000007423 */ /* 0x000fe20000000105 */
[----:B------:R-:W-:-:S02]  /*00c0*/  HFMA2 R5, -RZ, RZ, 1.7978515625, 12480 ;  /* 0x3f317218ff057431 */ /* 0x000fc400000001ff */
[----:B------:R-:W-:Y:S01]  /*00d0*/  FFMA.RM R4, R4, R3, 12582913 ;  /* 0x4b40000104047423 */ /* 0x000fe20000004003 */
[----:B------:R-:W-:Y:S02]  /*00e0*/  HFMA2 R17, -RZ, RZ, 0.80126953125, -0.00891876220703125 ;  /* 0x3a69a091ff117431 */ /* 0x000fe400000001ff */
[----:B------:R-:W-:Y:S01]  /*00f0*/  FFMA R2, RZ, -R2, 0.0083327032625675201416 ;  /* 0x3c0885e4ff027423 */ /* 0x000fe20000000802 */
[----:B------:R-:W-:Y:S01]  /*0100*/  FFMA R3, R7, -10, R0 ;  /* 0xc120000007037823 */ /* 0x000fe20000000000 */
[----:B------:R-:W-:Y:S01]  /*0110*/  FFMA R0, RZ, RZ, RZ ;  /* 0x000000ffff007223 */ /* 0x000fe200000000ff */
[----:B------:R-:W-:Y:S01]  /*0120*/  LOP3.LUT R6, R6, 0x80000000, R9, 0xb8, !PT ;  /* 0x8000000006067812 */ /* 0x000fe200078eb809 */
[----:B------:R-:W-:Y:S01]  /*0130*/  FFMA R15, RZ, R2, -0.16666662693023681641 ;  /* 0xbe2aaaa8ff0f7423 */ /* 0x000fe20000000002 */
[----:B------:R-:W-:Y:S01]  /*0140*/  FFMA R2, R3, 0.071428574621677398682, R7 ;  /* 0x3d92492503027823 */ /* 0x000fe20000000007 */
[----:B------:R-:W-:Y:S01]  /*0150*/  FADD.RZ R3, RZ, 1 ;  /* 0x3f800000ff037421 */ /* 0x000fe2000000c000 */
[----:B------:R-:W-:Y:S01]  /*0160*/  FFMA R9, RZ, 1.4426950216293334961, RZ ;  /* 0x3fb8aa3bff097823 */ /* 0x000fe200000000ff */
[----:B------:R-:W-:Y:S01]  /*0170*/  FFMA R15, R0, R15, RZ ;  /* 0x0000000f000f7223 */ /* 0x000fe200000000ff */
[----:B------:R-:W-:Y:S01]  /*0180*/  FADD R0, R4, -12583039 ;  /* 0xcb40007f04007421 */ /* 0x000fe20000000000 */
[C---:B------:R-:W-:Y:S01]  /*0190*/  FFMA R7, R6.reuse, -R5, -100 ;  /* 0xc2c8000006077423 */ /* 0x040fe20000000805 */
[----:B------:R-:W-:Y:S01]  /*01a0*/  IADD3 R3, PT, PT, R3, -0x3f400000, RZ ;  /* 0xc0c0000003037810 */ /* 0x000fe20007ffe0ff */
[----:B------:R-:W0:Y:S01]  /*01b0*/  LDCU.64 UR6, c[0x0][0x358] ;  /* 0x00006b00ff0677ac */ /* 0x000e220008000a00 */
[----:B------:R-:W-:Y:S01]  /*01c0*/  MOV R5, 0x3f800000 ;  /* 0x3f80000000057802 */ /* 0x000fe20000000f00 */
[----:B------:R-:W-:Y:S01]  /*01d0*/  FFMA R7, R6, 1.9046542121259335545e-09, R7 ;  /* 0x3102e30806077823 */ /* 0x000fe20000000007 */
[----:B------:R-:W-:Y:S01]  /*01e0*/  LOP3.LUT R16, R3, 0xff800000, RZ, 0xc0, !PT ;  /* 0xff80000003107812 */ /* 0x000fe200078ec0ff */
[----:B------:R-:W-:Y:S01]  /*01f0*/  FADD R3, -R0, 1.4426950216293334961 ;  /* 0x3fb8aa3b00037421 */ /* 0x000fe20000000100 */
[----:B------:R-:W-:Y:S01]  /*0200*/  FADD R0, RZ, R9 ;  /* 0x00000009ff007221 */ /* 0x000fe20000000000 */
[----:B------:R-:W-:Y:S01]  /*0210*/  FMUL R7, R7, 1.4426950216293334961 ;  /* 0x3fb8aa3b07077820 */ /* 0x000fe20000400000 */
[C---:B------:R-:W-:Y:S01]  /*0220*/  IADD3 R8, PT, PT, -R16.reuse, 0x40800000, RZ ;  /* 0x4080000010087810 */ /* 0x040fe20007ffe1ff */
[--C-:B------:R-:W-:Y:S01]  /*0230*/  FFMA R10, R5, -0.69314718246459960938, R5.reuse ;  /* 0xbf317218050a7823 */ /* 0x100fe20000000005 */
[----:B------:R-:W-:Y:S01]  /*0240*/  FFMA R0, RZ, RZ, R0 ;  /* 0x000000ffff007223 */ /* 0x000fe20000000000 */
[----:B------:R-:W-:Y:S01]  /*0250*/  FADD R18, R3, 1.925963033500011079e-08 ;  /* 0x32a5706003127421 */ /* 0x000fe20000000000 */
[----:B------:R-:W-:Y:S01]  /*0260*/  IADD3 R12, PT, PT, -R16, RZ, RZ ;  /* 0x000000ff100c7210 */ /* 0x000fe20007ffe1ff */
[C---:B------:R-:W-:Y:S01]  /*0270*/  FFMA R19, R8.reuse, R19, -1 ;  /* 0xbf80000008137423 */ /* 0x040fe20000000013 */
[----:B------:R-:W-:Y:S01]  /*0280*/  FFMA R3, R8, 0.25, -R5 ;  /* 0x3e80000008037823 */ /* 0x000fe20000000805 */
[C---:B------:R-:W-:Y:S01]  /*0290*/  FFMA R10, R5.reuse, 1.9046542121259335545e-09, R10 ;  /* 0x3102e308050a7823 */ /* 0x040fe2000000000a */
[----:B------:R-:W-:Y:S01]  /*02a0*/  FFMA R8, RZ, RZ, R0 ;  /* 0x000000ffff087223 */ /* 0x000fe20000000000 */
[----:B------:R-:W1:Y:S01]  /*02b0*/  MUFU.EX2 R7, R7 ;  /* 0x0000000700077308 */ /* 0x000e620000000800 */
[C---:B------:R-:W-:Y:S01]  /*02c0*/  FADD R19, R12.reuse, R19 ;  /* 0x000000130c137221 */ /* 0x040fe20000000000 */
[----:B------:R-:W-:Y:S01]  /*02d0*/  FADD R3, R12, R3 ;  /* 0x000000030c037221 */ /* 0x000fe20000000000 */
[----:B------:R-:W-:Y:S01]  /*02e0*/  FMUL R10, R10, 1.4426950216293334961 ;  /* 0x3fb8aa3b0a0a7820 */ /* 0x000fe20000400000 */
[----:B------:R-:W-:Y:S01]  /*02f0*/  FADD R14, R8, 1 ;  /* 0x3f800000080e7421 */ /* 0x000fe20000000000 */
[C---:B------:R-:W-:Y:S01]  /*0300*/  FFMA R12, R5.reuse, -0.693145751953125, R5 ;  /* 0xbf317200050c7823 */ /* 0x040fe20000000005 */
[----:B------:R-:W-:Y:S01]  /*0310*/  FADD R0, R6, 12583039 ;  /* 0x4b40007f06007421 */ /* 0x000fe20000000000 */
[----:B------:R-:W-:Y:S01]  /*0320*/  SHF.L.U32 R9, R4, 0x17, RZ ;  /* 0x0000001704097819 */ /* 0x000fe200000006ff */
[----:B------:R-:W2:Y:S01]  /*0330*/  MUFU.EX2 R18, R18 ;  /* 0x0000001200127308 */ /* 0x000ea20000000800 */
[----:B------:R-:W-:Y:S01]  /*0340*/  FMUL R21, R14, 10 ;  /* 0x412000000e157820 */ /* 0x000fe20000400000 */
[----:B------:R-:W-:Y:S01]  /*0350*/  FFMA R12, R5, -1.428606765330187045e-06, R12 ;  /* 0xb5bfbe8e050c7823 */ /* 0x000fe2000000000c */
[----:B------:R-:W-:Y:S01]  /*0360*/  SHF.L.U32 R0, R0, 0x17, RZ ;  /* 0x0000001700007819 */ /* 0x000fe200000006ff */
[C---:B------:R-:W-:Y:S01]  /*0370*/  FADD R13, R14.reuse, -1 ;  /* 0xbf8000000e0d7421 */ /* 0x040fe20000000000 */
[----:B------:R-:W-:Y:S01]  /*0380*/  FFMA R14, R14, 10, -R21 ;  /* 0x412000000e0e7823 */ /* 0x000fe20000000815 */
[----:B------:R-:W-:Y:S01]  /*0390*/  FFMA R11, R12, R11, 0.0083824126049876213074 ;  /* 0x3c0956630c0b7423 */ /* 0x000fe2000000000b */
[----:B------:R-:W-:Y:S01]  /*03a0*/  MOV R20, 0x3d39bf78 ;  /* 0x3d39bf7800147802 */ /* 0x000fe20000000f00 */
[----:B------:R3:W4:Y:S01]  /*03b0*/  MUFU.EX2 R6, R10 ;  /* 0x0000000a00067308 */ /* 0x0007220000000800 */
[----:B-1----:R-:W-:Y:S01]  /*03c0*/  FMUL R0, R0, R7 ;  /* 0x0000000700007220 */ /* 0x002fe20000400000 */
[----:B------:R-:W-:Y:S01]  /*03d0*/  FFMA R11, R12, R11, 0.041667830199003219604 ;  /* 0x3d2aabe30c0b7423 */ /* 0x000fe2000000000b */
[----:B------:R-:W-:Y:S01]  /*03e0*/  FFMA R7, R2, R17, 0.0070457882247865200043 ;  /* 0x3be6e05b02077423 */ /* 0x000fe20000000011 */
[----:B------:R-:W-:Y:S01]  /*03f0*/  FADD R13, R8, -R13 ;  /* 0x8000000d080d7221 */ /* 0x000fe20000000000 */
[----:B------:R-:W-:Y:S01]  /*0400*/  MOV R8, 0x391fcb8e ;  /* 0x391fcb8e00087802 */ /* 0x000fe20000000f00 */
[----:B------:R-:W-:Y:S01]  /*0410*/  FFMA R11, R12, R11, 0.16666397452354431152 ;  /* 0x3e2aa9f60c0b7423 */ /* 0x000fe2000000000b */
[----:B------:R-:W-:Y:S01]  /*0420*/  FFMA R22, R3, -R20, 0.10546888411045074463 ;  /* 0x3dd8001203167423 */ /* 0x000fe20000000814 */
[----:B------:R-:W1:Y:S01]  /*0430*/  FRND R4, R21 ;  /* 0x0000001500047307 */ /* 0x000e620000201000 */
[----:B--2---:R-:W-:Y:S01]  /*0440*/  FMUL R18, R9, R18 ;  /* 0x0000001209127220 */ /* 0x004fe20000400000 */
[----:B------:R-:W-:Y:S01]  /*0450*/  FFMA R9, R2, R7, -0.015866896137595176697 ;  /* 0xbc81fb4b02097423 */ /* 0x000fe20000000007 */
[----:B---3--:R-:W-:-:S02]  /*0460*/  HFMA2 R10, -RZ, RZ, 2, 0 ;  /* 0x40000000ff0a7431 */ /* 0x008fc400000001ff */
[----:B------:R-:W-:Y:S01]  /*0470*/  FFMA R11, R12, R11, 0.49999994039535522461 ;  /* 0x3efffffe0c0b7423 */ /* 0x000fe2000000000b */
[----:B------:R-:W-:Y:S01]  /*0480*/  FFMA R13, R13, 10, R14 ;  /* 0x412000000d0d7823 */ /* 0x000fe2000000000e */
[----:B------:R-:W-:Y:S01]  /*0490*/  FFMA R9, R2, R9, 0.036429625004529953003 ;  /* 0x3d15373b02097423 */ /* 0x000fe20000000009 */
[C---:B------:R-:W-:Y:S01]  /*04a0*/  FFMA R24, R3.reuse, R22, -0.13229703903198242188 ;  /* 0xbe0778e003187423 */ /* 0x040fe20000000016 */
[----:B------:R-:W-:Y:S01]  /*04b0*/  FMUL R11, R12, R11 ;  /* 0x0000000b0c0b7220 */ /* 0x000fe20000400000 */
[----:B----4-:R-:W-:Y:S01]  /*04c0*/  FMUL R7, R6, 0.5 ;  /* 0x3f00000006077820 */ /* 0x010fe20000400000 */
[----:B------:R-:W-:Y:S01]  /*04d0*/  FFMA R9, R2, R9, -0.066643431782722473145 ;  /* 0xbd887c5a02097423 */ /* 0x000fe20000000009 */
[----:B------:R-:W-:Y:S01]  /*04e0*/  FFMA R24, R3, R24, 0.14491446316242218018 ;  /* 0x3e14647503187423 */ /* 0x000fe20000000018 */
[----:B------:R-:W-:Y:S01]  /*04f0*/  FFMA R12, R12, R11, R12 ;  /* 0x0000000b0c0c7223 */ /* 0x000fe2000000000c */
[----:B------:R-:W2:Y:S01]  /*0500*/  MUFU.RCP R6, R7 ;  /* 0x0000000700067308 */ /* 0x000ea20000001000 */
[----:B------:R-:W-:Y:S01]  /*0510*/  FFMA R11, R10, 0.70710676908493041992, R5 ;  /* 0x3f3504f30a0b7823 */ /* 0x000fe20000000005 */
[----:B-1----:R-:W-:Y:S01]  /*0520*/  FSETP.GT.AND P2, PT, R4, RZ, PT ;  /* 0x000000ff0400720b */ /* 0x002fe20003f44000 */
[----:B------:R-:W-:Y:S01]  /*0530*/  FADD R4, R21, -R4 ;  /* 0x8000000415047221 */ /* 0x000fe20000000000 */
[C---:B------:R-:W-:Y:S01]  /*0540*/  FFMA R9, R2.reuse, R9, 0.093814529478549957275 ;  /* 0x3dc021d502097423 */ /* 0x040fe20000000009 */
[----:B------:R-:W-:Y:S01]  /*0550*/  FFMA R24, R3, R24, -0.16641564667224884033 ;  /* 0xbe2a68dd03187423 */ /* 0x000fe20000000018 */
[----:B------:R-:W-:Y:S01]  /*0560*/  FSETP.GT.AND P1, PT, |R21|, 152, PT ;  /* 0x431800001500780b */ /* 0x000fe20003f24200 */
[----:B------:R-:W-:Y:S01]  /*0570*/  FADD R17, R13, R4 ;  /* 0x000000040d117221 */ /* 0x000fe20000000000 */
[----:B------:R-:W1:Y:S01]  /*0580*/  MUFU.RCP R11, R11 ;  /* 0x0000000b000b7308 */ /* 0x000e620000001000 */
[----:B------:R-:W-:Y:S01]  /*0590*/  FFMA R9, R2, R9, -0.10099056363105773926 ;  /* 0xbdced42402097423 */ /* 0x000fe20000000009 */
[----:B------:R-:W-:-:S02]  /*05a0*/  HFMA2 R13, -RZ, RZ, 0.487060546875, -0.0625 ;  /* 0x37cbac00ff0d7431 */ /* 0x000fc400000001ff */
[----:B------:R-:W-:Y:S01]  /*05b0*/  FFMA R4, R17, R8, 0.0013391353422775864601 ;  /* 0x3aaf85ed11047423 */ /* 0x000fe20000000008 */
[----:B------:R-:W-:Y:S01]  /*05c0*/  FFMA R24, R3, R24, 0.19988867640495300293 ;  /* 0x3e4caf9e03187423 */ /* 0x000fe20000000018 */
[----:B------:R-:W-:Y:S01]  /*05d0*/  FFMA R9, R2, R9, 0.06809400022029876709 ;  /* 0x3d8b74de02097423 */ /* 0x000fe20000000009 */
[----:B------:R-:W-:Y:S01]  /*05e0*/  FSETP.GEU.AND P0, PT, R21, RZ, PT ;  /* 0x000000ff1500720b */ /* 0x000fe20003f0e000 */
[C---:B------:R-:W-:Y:S01]  /*05f0*/  FFMA R4, R17.reuse, R4, 0.0096188392490148544312 ;  /* 0x3c1d985611047423 */ /* 0x040fe20000000004 */
[----:B------:R-:W3:Y:S01]  /*0600*/  F2I.NTZ R21, R21 ;  /* 0x0000001500157305 */ /* 0x000ee20000203100 */
[C---:B--2---:R-:W-:Y:S01]  /*0610*/  FMUL.FTZ R14, R6.reuse, 0.125 ;  /* 0x3e000000060e7820 */ /* 0x044fe20000410000 */
[----:B------:R-:W-:Y:S01]  /*0620*/  FMUL.FTZ R6, R6, -0.125 ;  /* 0xbe00000006067820 */ /* 0x000fe20000410000 */
[----:B------:R-:W-:Y:S01]  /*0630*/  FFMA R4, R17, R4, 0.055503588169813156128 ;  /* 0x3d6357bb11047423 */ /* 0x000fe20000000004 */
[C---:B------:R-:W-:Y:S01]  /*0640*/  FFMA R9, R2.reuse, R9, 0.015377387404441833496 ;  /* 0x3c7bf17002097423 */ /* 0x040fe20000000009 */
[C---:B------:R-:W-:Y:S01]  /*0650*/  FFMA R14, R7.reuse, 2, R14 ;  /* 0x40000000070e7823 */ /* 0x040fe2000000000e */
[----:B------:R-:W-:Y:S01]  /*0660*/  FFMA R7, R7, 2, R6 ;  /* 0x4000000007077823 */ /* 0x000fe20000000006 */
[----:B------:R-:W-:Y:S01]  /*0670*/  FFMA R4, R17, R4, 0.24022644758224487305 ;  /* 0x3e75fdec11047423 */ /* 0x000fe20000000004 */
[C---:B------:R-:W-:Y:S01]  /*0680*/  FFMA R9, R2.reuse, R9, -0.1396210789680480957 ;  /* 0xbe0ef8d402097423 */ /* 0x040fe20000000009 */
[----:B-1----:R-:W-:Y:S01]  /*0690*/  FADD R11, R11, 1 ;  /* 0x3f8000000b0b7421 */ /* 0x002fe20000000000 */
[----:B------:R-:W-:Y:S01]  /*06a0*/  FFMA R13, RZ, R13, -0.0013887860113754868507 ;  /* 0xbab607edff0d7423 */ /* 0x000fe2000000000d */
[----:B------:R-:W-:Y:S01]  /*06b0*/  FFMA R6, R17, R4, 0.69314718246459960938 ;  /* 0x3f31721811067423 */ /* 0x000fe20000000004 */
[----:B------:R-:W-:Y:S01]  /*06c0*/  FFMA R4, R19, -R20, 0.10546888411045074463 ;  /* 0x3dd8001213047423 */ /* 0x000fe20000000814 */
[----:B------:R-:W-:Y:S01]  /*06d0*/  FFMA R2, R2, R9, 1.232995152473449707 ;  /* 0x3f9dd2c902027423 */ /* 0x000fe20000000009 */
[----:B------:R-:W-:Y:S01]  /*06e0*/  FADD.RZ R9, R11, 1 ;  /* 0x3f8000000b097421 */ /* 0x000fe2000000c000 */
[----:B------:R-:W-:Y:S01]  /*06f0*/  FFMA R17, R17, R6, 1 ;  /* 0x3f80000011117423 */ /* 0x000fe20000000006 */
[C---:B------:R-:W-:Y:S01]  /*0700*/  FFMA R6, R19.reuse, R4, -0.13229703903198242188 ;  /* 0xbe0778e013067423 */ /* 0x040fe20000000004 */
[----:B------:R-:W-:Y:S01]  /*0710*/  FFMA R25, -R10, 0.11920293420553207397, R5 ;  /* 0x3df420ab0a197823 */ /* 0x000fe20000000105 */
[----:B------:R-:W-:Y:S01]  /*0720*/  MOV R27, 0x40133333 ;  /* 0x40133333001b7802 */ /* 0x000fe20000000f00 */
[----:B------:R-:W-:Y:S01]  /*0730*/  FFMA R8, RZ, 0.33333230018615722656, RZ ;  /* 0x3eaaaa88ff087823 */ /* 0x000fe200000000ff */
[----:B------:R-:W-:Y:S01]  /*0740*/  FFMA R6, R19, R6, 0.14491446316242218018 ;  /* 0x3e14647513067423 */ /* 0x000fe20000000006 */
[----:B------:R-:W-:Y:S01]  /*0750*/  IADD3 R23, PT, PT, R9, -0x3f400000, RZ ;  /* 0xc0c0000009177810 */ /* 0x000fe20007ffe0ff */
[----:B------:R1:W-:Y:S01]  /*0760*/  F2I.TRUNC.NTZ R4, |R25| ;  /* 0x4000001900047305 */ /* 0x0003e2000020f100 */
[----:B------:R-:W-:Y:S01]  /*0770*/  FADD.RZ R27, R27, 0.5 ;  /* 0x3f0000001b1b7421 */ /* 0x000fe2000000c000 */
[----:B------:R-:W-:Y:S01]  /*0780*/  FFMA R6, R19, R6, -0.16641564667224884033 ;  /* 0xbe2a68dd13067423 */ /* 0x000fe20000000006 */
[----:B------:R-:W-:-:S03]  /*0790*/  HFMA2 R29, -RZ, RZ, 2.53125, 0 ;  /* 0x41100000ff1d7431 */ /* 0x000fc600000001ff */
[----:B------:R-:W-:Y:S01]  /*07a0*/  FFMA R22, R19, R6, 0.19988867640495300293 ;  /* 0x3e4caf9e13167423 */ /* 0x000fe20000000006 */
[----:B------:R-:W-:Y:S01]  /*07b0*/  LOP3.LUT R6, R23, 0xff800000, RZ, 0xc0, !PT ;  /* 0xff80000017067812 */ /* 0x000fe200078ec0ff */
[----:B------:R-:W2:Y:S02]  /*07c0*/  F2I.TRUNC.NTZ R9, R27 ;  /* 0x0000001b00097305 */ /* 0x000ea4000020f100 */
[----:B------:R-:W-:Y:S01]  /*07d0*/  FFMA R22, R19, R22, -0.25000196695327758789 ;  /* 0xbe80004213167423 */ /* 0x000fe20000000016 */
[----:B------:R-:W-:Y:S02]  /*07e0*/  IADD3 R26, PT, PT, -R6, 0x40800000, RZ ;  /* 0x40800000061a7810 */ /* 0x000fe40007ffe1ff */
[----:B------:R-:W-:Y:S01]  /*07f0*/  IADD3 R23, PT, PT, R11, -R6, RZ ;  /* 0x800000060b177210 */ /* 0x000fe20007ffe0ff */
[----:B------:R-:W-:Y:S02]  /*0800*/  FFMA R22, R19, R22, 0.33333510160446166992 ;  /* 0x3eaaaae613167423 */ /* 0x000fe40000000016 */
[----:B------:R-:W-:Y:S01]  /*0810*/  FFMA R28, R26, 0.25, -R5 ;  /* 0x3e8000001a1c7823 */ /* 0x000fe20000000805 */
[----:B------:R-:W-:Y:S01]  /*0820*/  FFMA R26, R3, R24, -0.25000196695327758789 ;  /* 0xbe800042031a7423 */ /* 0x000fe20000000018 */
[----:B------:R-:W-:Y:S01]  /*0830*/  FFMA R24, RZ, R13, 0.041666727513074874878 ;  /* 0x3d2aaabbff187423 */ /* 0x000fe2000000000d */
[----:B------:R-:W-:Y:S01]  /*0840*/  FFMA R22, R19, R22, -0.5 ;  /* 0xbf00000013167423 */ /* 0x000fe20000000016 */
[----:B------:R-:W-:Y:S01]  /*0850*/  FADD R13, R23, R28 ;  /* 0x0000001c170d7221 */ /* 0x000fe20000000000 */
[----:B------:R-:W-:Y:S01]  /*0860*/  FFMA R26, R3, R26, 0.33333510160446166992 ;  /* 0x3eaaaae6031a7423 */ /* 0x000fe2000000001a */
[----:B------:R-:W-:Y:S01]  /*0870*/  FFMA R24, RZ, R24, -0.4999999701976776123 ;  /* 0xbeffffffff187423 */ /* 0x000fe20000000018 */
[----:B------:R-:W-:Y:S01]  /*0880*/  FMUL R22, R19, R22 ;  /* 0x0000001613167220 */ /* 0x000fe20000400000 */
[----:B------:R-:W-:Y:S01]  /*0890*/  FFMA R20, R13, -R20, 0.10546888411045074463 ;  /* 0x3dd800120d147423 */ /* 0x000fe20000000814 */
[----:B------:R-:W-:Y:S01]  /*08a0*/  FFMA R26, R3, R26, -0.5 ;  /* 0xbf000000031a7423 */ /* 0x000fe2000000001a */
[----:B------:R-:W-:Y:S01]  /*08b0*/  F2I.TRUNC.NTZ R14, R14 ;  /* 0x0000000e000e7305 */ /* 0x000fe2000020f100 */
[----:B------:R-:W-:Y:S01]  /*08c0*/  FFMA R23, R19, R22, R19 ;  /* 0x0000001613177223 */ /* 0x000fe20000000013 */
[----:B------:R-:W-:Y:S01]  /*08d0*/  FFMA R20, R13, R20, -0.13229703903198242188 ;  /* 0xbe0778e00d147423 */ /* 0x000fe20000000014 */
[C---:B------:R-:W-:Y:S01]  /*08e0*/  FMUL R26, R3.reuse, R26 ;  /* 0x0000001a031a7220 */ /* 0x040fe20000400000 */
[----:B------:R-:W-:Y:S01]  /*08f0*/  I2FP.F32.S32 R22, R16 ;  /* 0x0000001000167245 */ /* 0x000fe20000201400 */
[----:B------:R-:W-:Y:S01]  /*0900*/  FFMA R16, RZ, R24, 1 ;  /* 0x3f800000ff107423 */ /* 0x000fe20000000018 */
[----:B------:R-:W-:Y:S01]  /*0910*/  SEL R24, RZ, 0x83000000, P2 ;  /* 0x83000000ff187807 */ /* 0x000fe20001000000 */
[----:B------:R-:W-:Y:S01]  /*0920*/  FFMA R3, R3, R26, R3 ;  /* 0x0000001a03037223 */ /* 0x000fe20000000003 */
[C---:B------:R-:W-:Y:S01]  /*0930*/  FFMA R26, R13.reuse, R20, 0.14491446316242218018 ;  /* 0x3e1464750d1a7423 */ /* 0x040fe20000000014 */
[----:B------:R-:W-:Y:S01]  /*0940*/  FMUL R20, R2, 0.047619048506021499634 ;  /* 0x3d430c3102147820 */ /* 0x000fe20000400000 */
[----:B------:R-:W-:Y:S01]  /*0950*/  IADD3 R28, PT, PT, R24, 0x7f000000, RZ ;  /* 0x7f000000181c7810 */ /* 0x000fe20007ffe0ff */
[----:B------:R-:W4:Y:S01]  /*0960*/  F2I.TRUNC.NTZ R8, R8 ;  /* 0x0000000800087305 */ /* 0x000f22000020f100 */
[----:B------:R-:W-:Y:S01]  /*0970*/  FFMA R26, R13, R26, -0.16641564667224884033 ;  /* 0xbe2a68dd0d1a7423 */ /* 0x000fe2000000001a */
[----:B---3--:R-:W-:Y:S01]  /*0980*/  LEA R19, R21, -R24, 0x17 ;  /* 0x8000001815137211 */ /* 0x008fe200078eb8ff */
[----:B------:R-:W-:Y:S01]  /*0990*/  FMUL R24, R22, 1.1920928955078125e-07 ;  /* 0x3400000016187820 */ /* 0x000fe20000400000 */
[----:B-1----:R-:W-:Y:S01]  /*09a0*/  FMUL R25, R20, -2 ;  /* 0xc000000014197820 */ /* 0x002fe20000400000 */
[----:B------:R-:W-:Y:S01]  /*09b0*/  FFMA R26, R13, R26, 0.19988867640495300293 ;  /* 0x3e4caf9e0d1a7423 */ /* 0x000fe2000000001a */
[----:B------:R-:W-:Y:S01]  /*09c0*/  ISETP.GE.U32.AND P2, PT, R11, 0x7f800000, PT ;  /* 0x7f8000000b00780c */ /* 0x000fe20003f46070 */
[----:B------:R-:W-:Y:S01]  /*09d0*/  FMUL R22, R17, R28 ;  /* 0x0000001c11167220 */ /* 0x000fe20000400000 */
[C---:B------:R-:W-:Y:S01]  /*09e0*/  FFMA R17, R24.reuse, 0.69314718246459960938, R23 ;  /* 0x3f31721818117823 */ /* 0x040fe20000000017 */
[----:B------:R-:W-:Y:S01]  /*09f0*/  FFMA R26, R13, R26, -0.25000196695327758789 ;  /* 0xbe8000420d1a7423 */ /* 0x000fe2000000001a */
[----:B------:R-:W-:Y:S01]  /*0a00*/  FFMA R23, R25, 10, R2 ;  /* 0x4120000019177823 */ /* 0x000fe20000000002 */
[----:B------:R-:W-:Y:S01]  /*0a10*/  ISETP.GT.AND P4, PT, R11, -0x40800000, P2 ;  /* 0xbf8000000b00780c */ /* 0x000fe20001784270 */
[----:B------:R-:W-:Y:S01]  /*0a20*/  FFMA R21, R24, 0.69314718246459960938, R3 ;  /* 0x3f31721818157823 */ /* 0x000fe20000000003 */
[C---:B------:R-:W-:Y:S01]  /*0a30*/  FFMA R26, R13.reuse, R26, 0.33333510160446166992 ;  /* 0x3eaaaae60d1a7423 */ /* 0x040fe2000000001a */
[----:B------:R-:W-:Y:S01]  /*0a40*/  I2FP.F32.S32 R24, R6 ;  /* 0x0000000600187245 */ /* 0x000fe20000201400 */
[----:B------:R-:W-:Y:S01]  /*0a50*/  FADD R23, -R20, R23 ;  /* 0x0000001714177221 */ /* 0x000fe20000000100 */
[----:B------:R-:W-:Y:S01]  /*0a60*/  FFMA R6, R12, 2, R5 ;  /* 0x400000000c067823 */ /* 0x000fe20000000005 */
[----:B------:R-:W-:Y:S01]  /*0a70*/  FFMA R26, R13, R26, -0.5 ;  /* 0xbf0000000d1a7423 */ /* 0x000fe2000000001a */
[----:B------:R-:W0:Y:S01]  /*0a80*/  LDC.64 R2, c[0x0][0x388] ;  /* 0x0000e200ff027b82 */ /* 0x000e220000000a00 */
[----:B------:R-:W-:Y:S01]  /*0a90*/  FFMA R12, R23, 0.047619048506021499634, R20 ;  /* 0x3d430c31170c7823 */ /* 0x000fe20000000014 */
[----:B------:R-:W-:Y:S01]  /*0aa0*/  FMUL R24, R24, 1.1920928955078125e-07 ;  /* 0x3400000018187820 */ /* 0x000fe20000400000 */
[----:B------:R-:W-:Y:S01]  /*0ab0*/  FMUL R26, R13, R26 ;  /* 0x0000001a0d1a7220 */ /* 0x000fe20000400000 */
[----:B------:R-:W-:Y:S01]  /*0ac0*/  @P2 MOV R20, 0x7f800000 ;  /* 0x7f80000000142802 */ /* 0x000fe20000000f00 */
[----:B------:R-:W-:Y:S01]  /*0ad0*/  FFMA R23, RZ, R0, R0 ;  /* 0x00000000ff177223 */ /* 0x000fe20000000000 */
[----:B------:R-:W-:Y:S01]  /*0ae0*/  @P2 FSETP.NEU.AND P3, PT, R11, RZ, PT ;  /* 0x000000ff0b00220b */ /* 0x000fe20003f6d000 */
[----:B------:R-:W-:Y:S01]  /*0af0*/  FFMA R13, R13, R26, R13 ;  /* 0x0000001a0d0d7223 */ /* 0x000fe2000000000d */
[----:B------:R-:W-:Y:S01]  /*0b00*/  FMUL R19, R22, R19 ;  /* 0x0000001316137220 */ /* 0x000fe20000400000 */
[----:B------:R-:W1:Y:S01]  /*0b10*/  F2I.TRUNC.NTZ R16, R16 ;  /* 0x0000001000107305 */ /* 0x000e62000020f100 */
[----:B------:R-:W-:Y:S01]  /*0b20*/  FMUL R12, R12, R23 ;  /* 0x000000170c0c7220 */ /* 0x000fe20000400000 */
[----:B------:R-:W-:Y:S01]  /*0b30*/  FFMA R0, R24, 0.69314718246459960938, R13 ;  /* 0x3f31721818007823 */ /* 0x000fe2000000000d */
[----:B------:R-:W-:Y:S01]  /*0b40*/  @P4 FFMA R0, R11, R20, +INF ;  /* 0x7f8000000b004423 */ /* 0x000fe20000000014 */
[----:B------:R-:W-:Y:S01]  /*0b50*/  @P1 FSEL R19, RZ, +INF , !P0 ;  /* 0x7f800000ff131808 */ /* 0x000fe20004000000 */
[----:B------:R-:W-:Y:S01]  /*0b60*/  HFMA2 R11, -RZ, RZ, 2.625, 0 ;  /* 0x41400000ff0b7431 */ /* 0x000fe200000001ff */
[----:B--2---:R-:W-:-:S02]  /*0b70*/  I2FP.F32.S32 R25, R9 ;  /* 0x0000000900197245 */ /* 0x004fc40000201400 */
[----:B------:R-:W-:Y:S01]  /*0b80*/  F2I.TRUNC.NTZ R18, R18 ;  /* 0x0000001200127305 */ /* 0x000fe2000020f100 */
[----:B------:R-:W-:Y:S02]  /*0b90*/  @P2 FSEL R0, R0, -RZ, P3 ;  /* 0x800000ff00002208 */ /* 0x000fe40001800000 */
[----:B----4-:R-:W-:Y:S02]  /*0ba0*/  I2FP.F32.S32 R13, R8 ;  /* 0x00000008000d7245 */ /* 0x010fe40000201400 */
[----:B------:R-:W-:Y:S01]  /*0bb0*/  MOV R27, 0x40400000 ;  /* 0x40400000001b7802 */ /* 0x000fe20000000f00 */
[----:B0-----:R0:W-:Y:S02]  /*0bc0*/  STG.E desc[UR6][R2.64], R11 ;  /* 0x0000000b02007986 */ /* 0x0011e4000c101906 */
[----:B------:R-:W2:Y:S01]  /*0bd0*/  F2I.TRUNC.NTZ R15, R15 ;  /* 0x0000000f000f7305 */ /* 0x000ea2000020f100 */
[----:B-1----:R-:W-:Y:S01]  /*0be0*/  I2FP.F32.S32 R9, R16 ;  /* 0x0000001000097245 */ /* 0x002fe20000201400 */
[----:B------:R-:W-:Y:S01]  /*0bf0*/  STG.E desc[UR6][R2.64+0x3c], R5 ;  /* 0x00003c0502007986 */ /* 0x000fe2000c101906 */
[----:B------:R-:W-:-:S03]  /*0c00*/  I2FP.F32.S32 R23, R4 ;  /* 0x0000000400177245 */ /* 0x000fc60000201400 */
[----:B------:R1:W-:Y:S02]  /*0c10*/  STG.E desc[UR6][R2.64+0x54], R5 ;  /* 0x0000540502007986 */ /* 0x0003e4000c101906 */
[----:B------:R-:W-:Y:S01]  /*0c20*/  F2I.TRUNC.NTZ R7, |R7| ;  /* 0x4000000700077305 */ /* 0x000fe2000020f100 */
[----:B0-----:R-:W-:Y:S01]  /*0c30*/  I2FP.F32.S32 R11, R14 ;  /* 0x0000000e000b7245 */ /* 0x001fe20000201400 */
[----:B------:R-:W-:Y:S01]  /*0c40*/  STG.E desc[UR6][R2.64+0x2c], R10 ;  /* 0x00002c0a02007986 */ /* 0x000fe2000c101906 */
[----:B--2---:R-:W-:-:S05]  /*0c50*/  I2FP.F32.S32 R15, R15 ;  /* 0x0000000f000f7245 */ /* 0x004fca0000201400 */
[----:B------:R-:W0:Y:S01]  /*0c60*/  F2I.TRUNC.NTZ R17, R17 ;  /* 0x0000001100117305 */ /* 0x000e22000020f100 */
[----:B------:R2:W-:Y:S01]  /*0c70*/  STG.E desc[UR6][R2.64+0x34], R11 ;  /* 0x0000340b02007986 */ /* 0x0005e2000c101906 */
[----:B-1----:R-:W-:-:S03]  /*0c80*/  I2FP.F32.S32 R5, R18 ;  /* 0x0000001200057245 */ /* 0x002fc60000201400 */
[----:B------:R1:W-:Y:S03]  /*0c90*/  STG.E desc[UR6][R2.64+0x30], R10 ;  /* 0x0000300a02007986 */ /* 0x0003e6000c101906 */
[----:B------:R-:W3:Y:S01]  /*0ca0*/  F2I.TRUNC.NTZ R21, R21 ;  /* 0x0000001500157305 */ /* 0x000ee2000020f100 */
[----:B------:R4:W-:Y:S04]  /*0cb0*/  STG.E desc[UR6][R2.64+0x48], R13 ;  /* 0x0000480d02007986 */ /* 0x0009e8000c101906 */
[----:B------:R5:W-:Y:S01]  /*0cc0*/  STG.E desc[UR6][R2.64+0x1c], R9 ;  /* 0x00001c0902007986 */ /* 0x000be2000c101906 */
[----:B--2---:R-:W-:Y:S01]  /*0cd0*/  HFMA2 R11, -RZ, RZ, 1.517578125, 10.2890625 ;  /* 0x3e124925ff0b7431 */ /* 0x004fe200000001ff */
[----:B0-----:R-:W-:Y:S01]  /*0ce0*/  I2FP.F32.S32 R17, R17 ;  /* 0x0000001100117245 */ /* 0x001fe20000201400 */
[----:B------:R-:W0:Y:S01]  /*0cf0*/  F2I.TRUNC.NTZ R19, R19 ;  /* 0x0000001300137305 */ /* 0x000e22000020f100 */
[----:B------:R2:W-:Y:S01]  /*0d00*/  STG.E desc[UR6][R2.64+0x4], R5 ;  /* 0x0000040502007986 */ /* 0x0005e2000c101906 */
[----:B-1----:R-:W-:-:S02]  /*0d10*/  MOV R10, 0x41200000 ;  /* 0x41200000000a7802 */ /* 0x002fc40000000f00 */
[----:B----4-:R-:W-:Y:S01]  /*0d20*/  I2FP.F32.S32 R13, R7 ;  /* 0x00000007000d7245 */ /* 0x010fe20000201400 */
[----:B------:R-:W-:Y:S01]  /*0d30*/  STG.E desc[UR6][R2.64+0xc], R27 ;  /* 0x00000c1b02007986 */ /* 0x000fe2000c101906 */
[----:B---3--:R-:W-:Y:S02]  /*0d40*/  I2FP.F32.S32 R21, R21 ;  /* 0x0000001500157245 */ /* 0x008fe40000201400 */
[----:B------:R-:W5:Y:S01]  /*0d50*/  F2I.TRUNC.NTZ R12, R12 ;  /* 0x0000000c000c7305 */ /* 0x000f62000020f100 */
[----:B------:R-:W-:Y:S04]  /*0d60*/  STG.E desc[UR6][R2.64+0x28], R27 ;  /* 0x0000281b02007986 */ /* 0x000fe8000c101906 */
[----:B------:R-:W-:Y:S01]  /*0d70*/  STG.E desc[UR6][R2.64+0x14], R29 ;  /* 0x0000141d02007986 */ /* 0x000fe2000c101906 */
[----:B0-----:R-:W-:-:S02]  /*0d80*/  I2FP.F32.S32 R19, R19 ;  /* 0x0000001300137245 */ /* 0x001fc40000201400 */
[----:B------:R-:W2:Y:S01]  /*0d90*/  F2I.TRUNC.NTZ R0, |R0| ;  /* 0x4000000000007305 */ /* 0x000ea2000020f100 */
[----:B------:R-:W-:Y:S04]  /*0da0*/  STG.E desc[UR6][R2.64+0x24], R10 ;  /* 0x0000240a02007986 */ /* 0x000fe8000c101906 */
[----:B------:R-:W-:Y:S01]  /*0db0*/  STG.E desc[UR6][R2.64+0x50], R23 ;  /* 0x0000501702007986 */ /* 0x000fe2000c101906 */
[----:B-----5:R-:W-:Y:S02]  /*0dc0*/  I2FP.F32.S32 R9, R12 ;  /* 0x0000000c00097245 */ /* 0x020fe40000201400 */
[----:B------:R-:W0:Y:S01]  /*0dd0*/  F2I.TRUNC.NTZ R6, R6 ;  /* 0x0000000600067305 */ /* 0x000e22000020f100 */
[----:B------:R-:W-:Y:S04]  /*0de0*/  STG.E desc[UR6][R2.64+0x5c], R25 ;  /* 0x00005c1902007986 */ /* 0x000fe8000c101906 */
[----:B------:R-:W-:Y:S01]  /*0df0*/  STG.E desc[UR6][R2.64+0x20], R15 ;  /* 0x0000200f02007986 */ /* 0x000fe2000c101906 */
[----:B--2---:R-:W-:-:S02]  /*0e00*/  I2FP.F32.S32 R5, R0 ;  /* 0x0000000000057245 */ /* 0x004fc40000201400 */
[----:B------:R-:W1:Y:S01]  /*0e10*/  FCHK P0, RZ, 7 ;  /* 0x40e00000ff007902 */ /* 0x000e620000000000 */
[----:B------:R-:W-:Y:S01]  /*0e20*/  MOV R0, 0x40e00000 ;  /* 0x40e0000000007802 */ /* 0x000fe20000000f00 */
[----:B------:R-:W-:Y:S04]  /*0e30*/  STG.E desc[UR6][R2.64+0x40], R13 ;  /* 0x0000400d02007986 */ /* 0x000fe8000c101906 */
[----:B------:R-:W-:Y:S01]  /*0e40*/  STG.E desc[UR6][R2.64+0x10], R17 ;  /* 0x0000101102007986 */ /* 0x000fe2000c101906 */
[----:B0-----:R-:W-:Y:S01]  /*0e50*/  I2FP.F32.S32 R7, R6 ;  /* 0x0000000600077245 */ /* 0x001fe20000201400 */
[----:B------:R-:W-:Y:S02]  /*0e60*/  FFMA R0, R11, -R0, 1 ;  /* 0x3f8000000b007423 */ /* 0x000fe40000000800 */
[----:B------:R-:W-:Y:S04]  /*0e70*/  STG.E desc[UR6][R2.64+0x38], R21 ;  /* 0x0000381502007986 */ /* 0x000fe8000c101906 */
[----:B------:R-:W-:Y:S04]  /*0e80*/  STG.E desc[UR6][R2.64+0x60], R19 ;  /* 0x0000601302007986 */ /* 0x000fe8000c101906 */
[----:B------:R-:W-:Y:S04]  /*0e90*/  STG.E desc[UR6][R2.64+0x58], R9 ;  /* 0x0000580902007986 */ /* 0x000fe8000c101906 */
[----:B------:R-:W-:Y:S04]  /*0ea0*/  STG.E desc[UR6][R2.64+0x8], RZ ;  /* 0x000008ff02007986 */ /* 0x000fe8000c101906 */
[----:B------:R-:W-:Y:S04]  /*0eb0*/  STG.E desc[UR6][R2.64+0x4c], RZ ;  /* 0x00004cff02007986 */ /* 0x000fe8000c101906 */
[----:B------:R-:W-:Y:S04]  /*0ec0*/  STG.E desc[UR6][R2.64+0x44], R5 ;  /* 0x0000440502007986 */ /* 0x000fe8000c101906 */
[----:B------:R0:W-:Y:S02]  /*0ed0*/  STG.E desc[UR6][R2.64+0x18], R7 ;  /* 0x0000180702007986 */ /* 0x0001e4000c101906 */
[----:B0-----:R-:W-:-:S04]  /*0ee0*/  FFMA R7, R0, R11, 0.14285714924335479736 ;  /* 0x3e12492500077423 */ /* 0x001fc8000000000b */
[----:B------:R-:W-:-:S04]  /*0ef0*/  FFMA R0, RZ, R7, RZ ;  /* 0x00000007ff007223 */ /* 0x000fc800000000ff */
[----:B------:R-:W-:-:S04]  /*0f00*/  FFMA R4, R0, -7, RZ ;  /* 0xc0e0000000047823 */ /* 0x000fc800000000ff */
[----:B------:R-:W-:Y:S01]  /*0f10*/  FFMA R0, R7, R4, R0 ;  /* 0x0000000407007223 */ /* 0x000fe20000000000 */
[----:B-1----:R-:W-:Y:S06]  /*0f20*/  @!P0 BRA `(.L_x_0) ;  /* 0x00000000000c8947 */ /* 0x002fec0003800000 */
[----:B------:R-:W-:-:S07]  /*0f30*/  MOV R2, 0xf50 ;  /* 0x00000f5000027802 */ /* 0x000fce0000000f00 */
[----:B------:R-:W-:Y:S05]  /*0f40*/  CALL.REL.NOINC `($__internal_0_$__cuda_sm3x_div_rn_noftz_f32_slowpath) ;  /* 0x00000000004c7944 */ /* 0x000fea0003c00000 */
[----:B------:R-:W-:-:S07]  /*0f50*/  MOV R0, R4 ;  /* 0x0000000400007202 */ /* 0x000fce0000000f00 */
.L_x_0:
[----:B------:R-:W-:Y:S01]  /*0f60*/  MOV R3, 0x3b33710b ;  /* 0x3b33710b00037802 */ /* 0x000fe20000000f00 */
[----:B------:R-:W-:Y:S01]  /*0f70*/  FMUL R2, R0, R0 ;  /* 0x0000000000027220 */ /* 0x000fe20000400000 */
[----:B------:R-:W-:-:S03]  /*0f80*/  MOV R5, 0x3f6ee581 ;  /* 0x3f6ee58100057802 */ /* 0x000fc60000000f00 */
[----:B------:R-:W-:-:S04]  /*0f90*/  FFMA R3, R2, R3, -0.015681877732276916504 ;  /* 0xbc80774802037423 */ /* 0x000fc80000000003 */
[----:B------:R-:W-:-:S04]  /*0fa0*/  FFMA R3, R2, R3, 0.042200751602649688721 ;  /* 0x3d2cdab202037423 */ /* 0x000fc80000000003 */
[----:B------:R-:W-:-:S04]  /*0fb0*/  FFMA R3, R2, R3, -0.074792981147766113281 ;  /* 0xbd992d1002037423 */ /* 0x000fc80000000003 */
[----:B------:R-:W-:-:S04]  /*0fc0*/  FFMA R3, R2, R3, 0.10640415549278259277 ;  /* 0x3dd9ea6c02037423 */ /* 0x000fc80000000003 */
[----:B------:R-:W-:-:S04]  /*0fd0*/  FFMA R3, R2, R3, -0.14207722246646881104 ;  /* 0xbe117cb102037423 */ /* 0x000fc80000000003 */
[----:B------:R-:W-:-:S04]  /*0fe0*/  FFMA R3, R2, R3, 0.19993925094604492188 ;  /* 0x3e4cbce002037423 */ /* 0x000fc80000000003 */
[----:B------:R-:W-:-:S04]  /*0ff0*/  FFMA R3, R2, R3, -0.33333197236061096191 ;  /* 0xbeaaaa7d02037423 */ /* 0x000fc80000000003 */
[----:B------:R-:W-:-:S04]  /*1000*/  FMUL R3, R2, R3 ;  /* 0x0000000302037220 */ /* 0x000fc80000400000 */
[----:B------:R-:W-:Y:S02]  /*1010*/  FFMA R0, R3, R0, R0 ;  /* 0x0000000003007223 */ /* 0x000fe40000000000 */
[----:B------:R-:W0:Y:S02]  /*1020*/  LDC.64 R2, c[0x0][0x388] ;  /* 0x0000e200ff027b82 */ /* 0x000e240000000a00 */
[----:B------:R-:W-:-:S06]  /*1030*/  FFMA R0, R5, 1.6832555532455444336, -R0 ;  /* 0x3fd774eb05007823 */ /* 0x000fcc0000000800 */
[----:B------:R-:W1:Y:S02]  /*1040*/  F2I.TRUNC.NTZ R0, |R0| ;  /* 0x4000000000007305 */ /* 0x000e64000020f100 */
[----:B-1----:R-:W-:-:S05]  /*1050*/  I2FP.F32.S32 R5, R0 ;  /* 0x0000000000057245 */ /* 0x002fca0000201400 */
[----:B0-----:R-:W-:Y:S01]  /*1060*/  STG.E desc[UR6][R2.64+0x64], R5 ;  /* 0x0000640502007986 */ /* 0x001fe2000c101906 */
[----:B------:R-:W-:Y:S05]  /*1070*/  EXIT ;  /* 0x000000000000794d */ /* 0x000fea0003800000 */
        .weak           $__internal_0_$__cuda_sm3x_div_rn_noftz_f32_slowpath
        .type           $__internal_0_$__cuda_sm3x_div_rn_noftz_f32_slowpath,@function
        .size           $__internal_0_$__cuda_sm3x_div_rn_noftz_f32_slowpath,(.L_x_8 - $__internal_0_$__cuda_sm3x_div_rn_noftz_f32_slowpath)
$__internal_0_$__cuda_sm3x_div_rn_noftz_f32_slowpath:
[----:B------:R-:W-:Y:S01]  /*1080*/  HFMA2 R0, -RZ, RZ, 0, 0 ;  /* 0x00000000ff007431 */ /* 0x000fe200000001ff */
[----:B------:R-:W-:-:S04]  /*1090*/  MOV R3, 0x40e00000 ;  /* 0x40e0000000037802 */ /* 0x000fc80000000f00 */
[----:B------:R-:W-:-:S13]  /*10a0*/  LOP3.LUT P0, RZ, R3, 0x7fffffff, R0, 0xc8, !PT ;  /* 0x7fffffff03ff7812 */ /* 0x000fda000780c800 */
[----:B------:R-:W-:Y:S05]  /*10b0*/  @!P0 BRA `(.L_x_1) ;  /* 0x0000000400008947 */ /* 0x000fea0003800000 */
[----:B------:R-:W-:-:S13]  /*10c0*/  LOP3.LUT P0, RZ, R0, 0x7fffffff, RZ, 0xc0, !PT ;  /* 0x7fffffff00ff7812 */ /* 0x000fda000780c0ff */
[----:B------:R-:W-:Y:S05]  /*10d0*/  @!P0 BRA `(.L_x_2) ;  /* 0x0000000000f08947 */ /* 0x000fea0003800000 */
[----:B------:R-:W-:-:S13]  /*10e0*/  LOP3.LUT P0, RZ, R3, 0x7fffffff, RZ, 0xc0, !PT ;  /* 0x7fffffff03ff7812 */ /* 0x000fda000780c0ff */
[----:B------:R-:W-:Y:S05]  /*10f0*/  @!P0 BRA `(.L_x_3) ;  /* 0x0000000000dc8947 */ /* 0x000fea0003800000 */
[----:B------:R-:W-:Y:S01]  /*1100*/  UMOV UR4, 0x40e00000 ;  /* 0x40e0000000047882 */ /* 0x000fe20000000000 */
[----:B------:R-:W-:Y:S01]  /*1110*/  FFMA R0, RZ, 1.84467440737095516160e+19, RZ ;  /* 0x5f800000ff007823 */ /* 0x000fe200000000ff */
[----:B------:R-:W-:-:S04]  /*1120*/  UIADD3 UR4, UPT, UPT, UR4, -0x1000000, URZ ;  /* 0xff00000004047890 */ /* 0x000fc8000fffe0ff */
[----:B------:R-:W-:Y:S02]  /*1130*/  IADD3 R0, PT, PT, R0, 0x3f800000, RZ ;  /* 0x3f80000000007810 */ /* 0x000fe40007ffe0ff */
[----:B------:R-:W-:-:S03]  /*1140*/  FADD.FTZ R5, -RZ, -UR4 ;  /* 0x80000004ff057e21 */ /* 0x000fc60008010100 */
[----:B------:R-:W0:Y:S02]  /*1150*/  MUFU.RCP R3, UR4 ;  /* 0x0000000400037d08 */ /* 0x000e240008001000 */
[----:B0-----:R-:W-:-:S04]  /*1160*/  FFMA R4, R3, R5, 1 ;  /* 0x3f80000003047423 */ /* 0x001fc80000000005 */
[----:B------:R-:W-:-:S04]  /*1170*/  FFMA R3, R3, R4, R3 ;  /* 0x0000000403037223 */ /* 0x000fc80000000003 */
[----:B------:R-:W-:-:S04]  /*1180*/  FFMA R4, R0, R3, RZ ;  /* 0x0000000300047223 */ /* 0x000fc800000000ff */
[----:B------:R-:W-:-:S04]  /*1190*/  FFMA R6, R5, R4, R0 ;  /* 0x0000000405067223 */ /* 0x000fc80000000000 */
[----:B------:R-:W-:-:S04]  /*11a0*/  FFMA R6, R3, R6, R4 ;  /* 0x0000000603067223 */ /* 0x000fc80000000004 */
[----:B------:R-:W-:Y:S01]  /*11b0*/  FFMA R7, R5, R6, R0 ;  /* 0x0000000605077223 */ /* 0x000fe20000000000 */
[----:B------:R-:W-:-:S03]  /*11c0*/  MOV R5, 0xffffffc0 ;  /* 0xffffffc000057802 */ /* 0x000fc60000000f00 */
[----:B------:R-:W-:Y:S01]  /*11d0*/  FFMA R4, R3, R7, R6 ;  /* 0x0000000703047223 */ /* 0x000fe20000000006 */
[----:B------:R-:W-:-:S04]  /*11e0*/  IADD3 R5, PT, PT, R5, -0x81, RZ ;  /* 0xffffff7f05057810 */ /* 0x000fc80007ffe0ff */
[----:B------:R-:W-:-:S04]  /*11f0*/  SHF.R.U32.HI R0, RZ, 0x17, R4 ;  /* 0x00000017ff007819 */ /* 0x000fc80000011604 */
[----:B------:R-:W-:-:S04]  /*1200*/  LOP3.LUT R0, R0, 0xff, RZ, 0xc0, !PT ;  /* 0x000000ff00007812 */ /* 0x000fc800078ec0ff */
[----:B------:R-:W-:-:S04]  /*1210*/  IADD3 R8, PT, PT, R0, R5, RZ ;  /* 0x0000000500087210 */ /* 0x000fc80007ffe0ff */
[----:B------:R-:W-:-:S04]  /*1220*/  IADD3 R0, PT, PT, R8, -0x1, RZ ;  /* 0xffffffff08007810 */ /* 0x000fc80007ffe0ff */
[----:B------:R-:W-:-:S13]  /*1230*/  ISETP.GE.U32.AND P0, PT, R0, 0xfe, PT ;  /* 0x000000fe0000780c */ /* 0x000fda0003f06070 */
[----:B------:R-:W-:Y:S05]  /*1240*/  @!P0 BRA `(.L_x_4) ;  /* 0x0000000000808947 */ /* 0x000fea0003800000 */
[----:B------:R-:W-:-:S13]  /*1250*/  ISETP.GT.AND P0, PT, R8, 0xfe, PT ;  /* 0x000000fe0800780c */ /* 0x000fda0003f04270 */
[----:B------:R-:W-:Y:S05]  /*1260*/  @P0 BRA `(.L_x_5) ;  /* 0x00000000006c0947 */ /* 0x000fea0003800000 */
[----:B------:R-:W-:-:S13]  /*1270*/  ISETP.GE.AND P0, PT, R8, 0x1, PT ;  /* 0x000000010800780c */ /* 0x000fda0003f06270 */
[----:B------:R-:W-:Y:S05]  /*1280*/  @P0 BRA `(.L_x_6) ;  /* 0x0000000000900947 */ /* 0x000fea0003800000 */
[----:B------:R-:W-:Y:S02]  /*1290*/  ISETP.GE.AND P0, PT, R8, -0x18, PT ;  /* 0xffffffe80800780c */ /* 0x000fe40003f06270 */
[----:B------:R-:W-:-:S11]  /*12a0*/  LOP3.LUT R4, R4, 0x80000000, RZ, 0xc0, !PT ;  /* 0x8000000004047812 */ /* 0x000fd600078ec0ff */
[----:B------:R-:W-:Y:S05]  /*12b0*/  @!P0 BRA `(.L_x_6) ;  /* 0x0000000000848947 */ /* 0x000fea0003800000 */
[CCC-:B------:R-:W-:Y:S01]  /*12c0*/  FFMA.RZ R0, R3.reuse, R7.reuse, R6.reuse ;  /* 0x0000000703007223 */ /* 0x1c0fe2000000c006 */
[C---:B------:R-:W-:Y:S02]  /*12d0*/  ISETP.NE.AND P2, PT, R8.reuse, RZ, PT ;  /* 0x000000ff0800720c */ /* 0x040fe40003f45270 */
[----:B------:R-:W-:Y:S02]  /*12e0*/  ISETP.NE.AND P1, PT, R8, RZ, PT ;  /* 0x000000ff0800720c */ /* 0x000fe40003f25270 */
[----:B------:R-:W-:Y:S01]  /*12f0*/  LOP3.LUT R5, R0, 0x7fffff, RZ, 0xc0, !PT ;  /* 0x007fffff00057812 */ /* 0x000fe200078ec0ff */
[CCC-:B------:R-:W-:Y:S01]  /*1300*/  FFMA.RP R0, R3.reuse, R7.reuse, R6.reuse ;  /* 0x0000000703007223 */ /* 0x1c0fe20000008006 */
[----:B------:R-:W-:Y:S01]  /*1310*/  FFMA.RM R3, R3, R7, R6 ;  /* 0x0000000703037223 */ /* 0x000fe20000004006 */
[----:B------:R-:W-:Y:S02]  /*1320*/  IADD3 R6, PT, PT, R8, 0x20, RZ ;  /* 0x0000002008067810 */ /* 0x000fe40007ffe0ff */
[----:B------:R-:W-:-:S02]  /*1330*/  LOP3.LUT R5, R5, 0x800000, RZ, 0xfc, !PT ;  /* 0x0080000005057812 */ /* 0x000fc400078efcff */
[----:B------:R-:W-:Y:S02]  /*1340*/  IADD3 R7, PT, PT, -R8, RZ, RZ ;  /* 0x000000ff08077210 */ /* 0x000fe40007ffe1ff */
[----:B------:R-:W-:Y:S02]  /*1350*/  SHF.L.U32 R6, R5, R6, RZ ;  /* 0x0000000605067219 */ /* 0x000fe400000006ff */
[----:B------:R-:W-:Y:S02]  /*1360*/  FSETP.NEU.FTZ.AND P0, PT, R0, R3, PT ;  /* 0x000000030000720b */ /* 0x000fe40003f1d000 */
[----:B------:R-:W-:Y:S02]  /*1370*/  SEL R0, R7, RZ, P2 ;  /* 0x000000ff07007207 */ /* 0x000fe40001000000 */
[----:B------:R-:W-:Y:S02]  /*1380*/  ISETP.NE.AND P1, PT, R6, RZ, P1 ;  /* 0x000000ff0600720c */ /* 0x000fe40000f25270 */
[----:B------:R-:W-:-:S02]  /*1390*/  SHF.R.U32.HI R0, RZ, R0, R5 ;  /* 0x00000000ff007219 */ /* 0x000fc40000011605 */
[----:B------:R-:W-:Y:S02]  /*13a0*/  PLOP3.LUT P0, PT, P0, P1, PT, 0xf8, 0x8f ;  /* 0x00000000008f781c */ /* 0x000fe40000703f70 */
[----:B------:R-:W-:Y:S02]  /*13b0*/  SHF.R.U32.HI R6, RZ, 0x1, R0 ;  /* 0x00000001ff067819 */ /* 0x000fe40000011600 */
[----:B------:R-:W-:-:S04]  /*13c0*/  SEL R3, RZ, 0x1, !P0 ;  /* 0x00000001ff037807 */ /* 0x000fc80004000000 */
[----:B------:R-:W-:-:S04]  /*13d0*/  LOP3.LUT R3, R3, 0x1, R6, 0xf8, !PT ;  /* 0x0000000103037812 */ /* 0x000fc800078ef806 */
[----:B------:R-:W-:-:S04]  /*13e0*/  LOP3.LUT R3, R3, R0, RZ, 0xc0, !PT ;  /* 0x0000000003037212 */ /* 0x000fc800078ec0ff */
[----:B------:R-:W-:-:S04]  /*13f0*/  IADD3 R3, PT, PT, R6, R3, RZ ;  /* 0x0000000306037210 */ /* 0x000fc80007ffe0ff */
[----:B------:R-:W-:Y:S01]  /*1400*/  LOP3.LUT R4, R3, R4, RZ, 0xfc, !PT ;  /* 0x0000000403047212 */ /* 0x000fe200078efcff */
[----:B------:R-:W-:Y:S06]  /*1410*/  BRA `(.L_x_6) ;  /* 0x00000000002c7947 */ /* 0x000fec0003800000 */
.L_x_5:
[----:B------:R-:W-:-:S04]  /*1420*/  LOP3.LUT R4, R4, 0x80000000, RZ, 0xc0, !PT ;  /* 0x8000000004047812 */ /* 0x000fc800078ec0ff */
[----:B------:R-:W-:Y:S01]  /*1430*/  LOP3.LUT R4, R4, 0x7f800000, RZ, 0xfc, !PT ;  /* 0x7f80000004047812 */ /* 0x000fe200078efcff */
[----:B------:R-:W-:Y:S06]  /*1440*/  BRA `(.L_x_6) ;  /* 0x0000000000207947 */ /* 0x000fec0003800000 */
.L_x_4:
[----:B------:R-:W-:Y:S01]  /*1450*/  LEA R4, R5, R4, 0x17 ;  /* 0x0000000405047211 */ /* 0x000fe200078eb8ff */
[----:B------:R-:W-:Y:S06]  /*1460*/  BRA `(.L_x_6) ;  /* 0x0000000000187947 */ /* 0x000fec0003800000 */
.L_x_3:
[----:B------:R-:W-:-:S04]  /*1470*/  LOP3.LUT R0, R3, 0x80000000, R0, 0x48, !PT ;  /* 0x8000000003007812 */ /* 0x000fc800078e4800 */
[----:B------:R-:W-:Y:S01]  /*1480*/  LOP3.LUT R4, R0, 0x7f800000, RZ, 0xfc, !PT ;  /* 0x7f80000000047812 */ /* 0x000fe200078efcff */
[----:B------:R-:W-:Y:S06]  /*1490*/  BRA `(.L_x_6) ;  /* 0x00000000000c7947 */ /* 0x000fec0003800000 */
.L_x_2:
[----:B------:R-:W-:Y:S01]  /*14a0*/  LOP3.LUT R4, R3, 0x80000000, R0, 0x48, !PT ;  /* 0x8000000003047812 */ /* 0x000fe200078e4800 */
[----:B------:R-:W-:Y:S06]  /*14b0*/  BRA `(.L_x_6) ;  /* 0x0000000000047947 */ /* 0x000fec0003800000 */
.L_x_1:
[----:B------:R-:W0:Y:S02]  /*14c0*/  MUFU.RSQ R4, -QNAN ;  /* 0xffc0000000047908 */ /* 0x000e240000001400 */
.L_x_6:
[----:B------:R-:W-:-:S04]  /*14d0*/  HFMA2 R3, -RZ, RZ, 0, 0 ;  /* 0x00000000ff037431 */ /* 0x000fc800000001ff */
[----:B0-----:R-:W-:Y:S05]  /*14e0*/  RET.REL.NODEC R2 `(_Z9test_mathPfS_) ;  /* 0xffffffe802c47950 */ /* 0x001fea0003c3ffff */
.L_x_7:
[----:B------:R-:W-:-:S00]  /*14f0*/  BRA `(.L_x_7) ;  /* 0xfffffffc00fc7947 */ /* 0x000fc0000383ffff */
[----:B------:R-:W-:-:S00]  /*1500*/  NOP ;  /* 0x0000000000007918 */ /* 0x000fc00000000000 */
[----:B------:R-:W-:-:S00]  /*1510*/  NOP ;  /* 0x0000000000007918 */ /* 0x000fc00000000000 */
[----:B------:R-:W-:-:S00]  /*1520*/  NOP ;  /* 0x0000000000007918 */ /* 0x000fc00000000000 */
[----:B------:R-:W-:-:S00]  /*1530*/  NOP ;  /* 0x0000000000007918 */ /* 0x000fc00000000000 */
[----:B------:R-:W-:-:S00]  /*1540*/  NOP ;  /* 0x0000000000007918 */ /* 0x000fc00000000000 */
[----:B------:R-:W-:-:S00]  /*1550*/  NOP ;  /* 0x0000000000007918 */ /* 0x000fc00000000000 */
[----:B------:R-:W-:-:S00]  /*1560*/  NOP ;  /* 0x0000000000007918 */ /* 0x000fc00000000000 */
[----:B------:R-:W-:-:S00]  /*1570*/  NOP ;  /* 0x0000000000007918 */ /* 0x000fc00000000000 */
.L_x_8:


//--------------------- .nv.shared.reserved.0     --------------------------
	.section	.nv.shared.reserved.0,"aw",@nobits
	.weak		__nv_reservedSMEM_offset_0_alias
	.size		__nv_reservedSMEM_offset_0_alias, 0, 64
	.other		__nv_reservedSMEM_offset_0_alias,@"STO_CUDA_RESERVED_SHARED STV_DEFAULT"
__nv_reservedSMEM_offset_0_alias:
	.zero		0
	.zero		64


//--------------------- .nv.constant0._Z9test_mathPfS_ --------------------------
	.section	.nv.constant0._Z9test_mathPfS_,"a",@progbits
	.sectionflags	@""
	.align	4
.nv.constant0._Z9test_mathPfS_:
	.zero		912


//--------------------- SYMBOLS --------------------------

	.type		.nv.reservedSmem.offset0,@object
	.size		.nv.reservedSmem.offset0,0x4
